//
// Generated by NVIDIA NVVM Compiler
//
// Compiler Build ID: CL-36424714
// Cuda compilation tools, release 13.0, V13.0.88
// Based on NVVM 20.0.0
//

.version 9.0
.target sm_100
.address_size 64

	// .globl	_Z21optimized_monte_carloPffS_S_S_ii

.visible .entry _Z21optimized_monte_carloPffS_S_S_ii(
	.param .u64 .ptr .align 1 _Z21optimized_monte_carloPffS_S_S_ii_param_0,
	.param .f32 _Z21optimized_monte_carloPffS_S_S_ii_param_1,
	.param .u64 .ptr .align 1 _Z21optimized_monte_carloPffS_S_S_ii_param_2,
	.param .u64 .ptr .align 1 _Z21optimized_monte_carloPffS_S_S_ii_param_3,
	.param .u64 .ptr .align 1 _Z21optimized_monte_carloPffS_S_S_ii_param_4,
	.param .u32 _Z21optimized_monte_carloPffS_S_S_ii_param_5,
	.param .u32 _Z21optimized_monte_carloPffS_S_S_ii_param_6
)
{


	ret;

}


// ===== COMPILED SASS (sm_100) =====

	.target	sm_100

	.elftype	@"ET_EXEC"


//--------------------- .note.nv.tkinfo           --------------------------
	.section	.note.nv.tkinfo,"",@"SHT_NOTE"
	.sectionflags	@"SHF_NOTE_NV_TKINFO"
	.tkinfo
        /*0018*/ 	.word	0x00000002
        /*0030*/ 	.string	""
        /*0030*/ 	.string	"ptxas"
        /*0030*/ 	.string	"Cuda compilation tools, release 13.0, V13.0.88"
        /*0030*/ 	.string	"Build cuda_13.0.r13.0/compiler.36424714_0"
        /*0030*/ 	.string	"-arch sm_100 -m 64 "



//--------------------- .note.nv.cuinfo           --------------------------
	.section	.note.nv.cuinfo,"",@"SHT_NOTE"
	.sectionflags	@"SHF_NOTE_NV_CUINFO"
        /*0018*/ 	.short	0x0002
        /*001a*/ 	.short	0x0064
        /*001c*/ 	.short	0x0082
	.zero		2


//--------------------- .nv.info                  --------------------------
	.section	.nv.info,"",@"SHT_CUDA_INFO"
	.align	4


	//----- nvinfo : EIATTR_REGCOUNT
	.align		4
        /*0000*/ 	.byte	0x04, 0x2f
        /*0002*/ 	.short	(.L_1 - .L_0)
	.align		4
.L_0:
        /*0004*/ 	.word	index@(_Z21optimized_monte_carloPffS_S_S_ii)
        /*0008*/ 	.word	0x00000004


	//----- nvinfo : EIATTR_FRAME_SIZE
	.align		4
.L_1:
        /*000c*/ 	.byte	0x04, 0x11
        /*000e*/ 	.short	(.L_3 - .L_2)
	.align		4
.L_2:
        /*0010*/ 	.word	index@(_Z21optimized_monte_carloPffS_S_S_ii)
        /*0014*/ 	.word	0x00000000


	//----- nvinfo : EIATTR_MIN_STACK_SIZE
	.align		4
.L_3:
        /*0018*/ 	.byte	0x04, 0x12
        /*001a*/ 	.short	(.L_5 - .L_4)
	.align		4
.L_4:
        /*001c*/ 	.word	index@(_Z21optimized_monte_carloPffS_S_S_ii)
        /*0020*/ 	.word	0x00000000
.L_5:


//--------------------- .nv.compat                --------------------------
	.section	.nv.compat,"",@"SHT_CUDA_COMPAT_INFO"
	.align	4
        /*0000*/ 	.byte	0x02, 0x09, 0x00, 0x00, 0x02, 0x02, 0x01, 0x00, 0x02, 0x05, 0x05, 0x00, 0x03, 0x07, 0x01, 0x01
        /*0010*/ 	.byte	0x02, 0x03, 0x00, 0x00, 0x02, 0x06, 0x01, 0x00, 0x04, 0x0b, 0x08, 0x00, 0x09, 0x00, 0x00, 0x00
        /*0020*/ 	.byte	0x00, 0x00, 0x00, 0x00


//--------------------- .nv.info._Z21optimized_monte_carloPffS_S_S_ii --------------------------
	.section	.nv.info._Z21optimized_monte_carloPffS_S_S_ii,"",@"SHT_CUDA_INFO"
	.sectionflags	@""
	.align	4


	//----- nvinfo : EIATTR_CUDA_API_VERSION
	.align		4
        /*0000*/ 	.byte	0x04, 0x37
        /*0002*/ 	.short	(.L_7 - .L_6)
.L_6:
        /*0004*/ 	.word	0x00000082


	//----- nvinfo : EIATTR_KPARAM_INFO
	.align		4
.L_7:
        /*0008*/ 	.byte	0x04, 0x17
        /*000a*/ 	.short	(.L_9 - .L_8)
.L_8:
        /*000c*/ 	.word	0x00000000
        /*0010*/ 	.short	0x0006
        /*0012*/ 	.short	0x002c
        /*0014*/ 	.byte	0x00, 0xf0, 0x11, 0x00


	//----- nvinfo : EIATTR_KPARAM_INFO
	.align		4
.L_9:
        /*0018*/ 	.byte	0x04, 0x17
        /*001a*/ 	.short	(.L_11 - .L_10)
.L_10:
        /*001c*/ 	.word	0x00000000
        /*0020*/ 	.short	0x0005
        /*0022*/ 	.short	0x0028
        /*0024*/ 	.byte	0x00, 0xf0, 0x11, 0x00


	//----- nvinfo : EIATTR_KPARAM_INFO
	.align		4
.L_11:
        /*0028*/ 	.byte	0x04, 0x17
        /*002a*/ 	.short	(.L_13 - .L_12)
.L_12:
        /*002c*/ 	.word	0x00000000
        /*0030*/ 	.short	0x0004
        /*0032*/ 	.short	0x0020
        /*0034*/ 	.byte	0x00, 0xf5, 0x21, 0x00


	//----- nvinfo : EIATTR_KPARAM_INFO
	.align		4
.L_13:
        /*0038*/ 	.byte	0x04, 0x17
        /*003a*/ 	.short	(.L_15 - .L_14)
.L_14:
        /*003c*/ 	.word	0x00000000
        /*0040*/ 	.short	0x0003
        /*0042*/ 	.short	0x0018
        /*0044*/ 	.byte	0x00, 0xf5, 0x21, 0x00


	//----- nvinfo : EIATTR_KPARAM_INFO
	.align		4
.L_15:
        /*0048*/ 	.byte	0x04, 0x17
        /*004a*/ 	.short	(.L_17 - .L_16)
.L_16:
        /*004c*/ 	.word	0x00000000
        /*0050*/ 	.short	0x0002
        /*0052*/ 	.short	0x0010
        /*0054*/ 	.byte	0x00, 0xf5, 0x21, 0x00


	//----- nvinfo : EIATTR_KPARAM_INFO
	.align		4
.L_17:
        /*0058*/ 	.byte	0x04, 0x17
        /*005a*/ 	.short	(.L_19 - .L_18)
.L_18:
        /*005c*/ 	.word	0x00000000
        /*0060*/ 	.short	0x0001
        /*0062*/ 	.short	0x0008
        /*0064*/ 	.byte	0x00, 0xf0, 0x11, 0x00


	//----- nvinfo : EIATTR_KPARAM_INFO
	.align		4
.L_19:
        /*0068*/ 	.byte	0x04, 0x17
        /*006a*/ 	.short	(.L_21 - .L_20)
.L_20:
        /*006c*/ 	.word	0x00000000
        /*0070*/ 	.short	0x0000
        /*0072*/ 	.short	0x0000
        /*0074*/ 	.byte	0x00, 0xf5, 0x21, 0x00


	//----- nvinfo : EIATTR_SPARSE_MMA_MASK
	.align		4
.L_21:
        /*0078*/ 	.byte	0x03, 0x50
        /*007a*/ 	.short	0x0000


	//----- nvinfo : EIATTR_MAXREG_COUNT
	.align		4
        /*007c*/ 	.byte	0x03, 0x1b
        /*007e*/ 	.short	0x00ff


	//----- nvinfo : EIATTR_MERCURY_ISA_VERSION
	.align		4
        /*0080*/ 	.byte	0x03, 0x5f
        /*0082*/ 	.short	0x0101


	//----- nvinfo : EIATTR_VRC_CTA_INIT_COUNT
	.align		4
        /*0084*/ 	.byte	0x02, 0x4a
	.zero		1
	.zero		1


	//----- nvinfo : EIATTR_EXIT_INSTR_OFFSETS
	.align		4
        /*0088*/ 	.byte	0x04, 0x1c
        /*008a*/ 	.short	(.L_23 - .L_22)


	//   ....[0]....
.L_22:
        /*008c*/ 	.word	0x00000010


	//----- nvinfo : EIATTR_CBANK_PARAM_SIZE
	.align		4
.L_23:
        /*0090*/ 	.byte	0x03, 0x19
        /*0092*/ 	.short	0x0030


	//----- nvinfo : EIATTR_PARAM_CBANK
	.align		4
        /*0094*/ 	.byte	0x04, 0x0a
        /*0096*/ 	.short	(.L_25 - .L_24)
	.align		4
.L_24:
        /*0098*/ 	.word	index@(.nv.constant0._Z21optimized_monte_carloPffS_S_S_ii)
        /*009c*/ 	.short	0x0380
        /*009e*/ 	.short	0x0030


	//----- nvinfo : EIATTR_SW_WAR
	.align		4
.L_25:
        /*00a0*/ 	.byte	0x04, 0x36
        /*00a2*/ 	.short	(.L_27 - .L_26)
.L_26:
        /*00a4*/ 	.word	0x00000008
.L_27:


//--------------------- .nv.callgraph             --------------------------
	.section	.nv.callgraph,"",@"SHT_CUDA_CALLGRAPH"
	.align	4
	.sectionentsize	8
	.align		4
        /*0000*/ 	.word	0x00000000
	.align		4
        /*0004*/ 	.word	0xffffffff
	.align		4
        /*0008*/ 	.word	0x00000000
	.align		4
        /*000c*/ 	.word	0xfffffffe
	.align		4
        /*0010*/ 	.word	0x00000000
	.align		4
        /*0014*/ 	.word	0xfffffffd
	.align		4
        /*0018*/ 	.word	0x00000000
	.align		4
        /*001c*/ 	.word	0xfffffffc


//--------------------- .text._Z21optimized_monte_carloPffS_S_S_ii --------------------------
	.section	.text._Z21optimized_monte_carloPffS_S_S_ii,"ax",@progbits
	.align	128
        .global         _Z21optimized_monte_carloPffS_S_S_ii
        .type           _Z21optimized_monte_carloPffS_S_S_ii,@function
        .size           _Z21optimized_monte_carloPffS_S_S_ii,(.L_x_1 - _Z21optimized_monte_carloPffS_S_S_ii)
        .other          _Z21optimized_monte_carloPffS_S_S_ii,@"STO_CUDA_ENTRY STV_DEFAULT"
_Z21optimized_monte_carloPffS_S_S_ii:
.text._Z21optimized_monte_carloPffS_S_S_ii:
[----:B------:R-:W-:Y:S01]  /*0000*/  LDC R1, c[0x0][0x37c] ;  /* 0x0000df00ff017b82 */ /* 0x000fe20000000800 */
[----:B------:R-:W-:Y:S05]  /*0010*/  EXIT ;  /* 0x000000000000794d */ /* 0x000fea0003800000 */
.L_x_0:
[----:B------:R-:W-:-:S00]  /*0020*/  BRA `(.L_x_0) ;  /* 0xfffffffc00fc7947 */ /* 0x000fc0000383ffff */
[----:B------:R-:W-:-:S00]  /*0030*/  NOP ;  /* 0x0000000000007918 */ /* 0x000fc00000000000 */
        /* <DEDUP_REMOVED lines=12> */
.L_x_1:


//--------------------- .nv.shared.reserved.0     --------------------------
	.section	.nv.shared.reserved.0,"aw",@nobits
	.weak		__nv_reservedSMEM_offset_0_alias
	.size		__nv_reservedSMEM_offset_0_alias, 0, 64
	.other		__nv_reservedSMEM_offset_0_alias,@"STO_CUDA_RESERVED_SHARED STV_DEFAULT"
__nv_reservedSMEM_offset_0_alias:
	.zero		0
	.zero		64


//--------------------- .nv.constant0._Z21optimized_monte_carloPffS_S_S_ii --------------------------
	.section	.nv.constant0._Z21optimized_monte_carloPffS_S_S_ii,"a",@progbits
	.sectionflags	@""
	.align	4
.nv.constant0._Z21optimized_monte_carloPffS_S_S_ii:
	.zero		944


//--------------------- SYMBOLS --------------------------

	.type		.nv.reservedSmem.offset0,@object
	.size		.nv.reservedSmem.offset0,0x4
